//
// Generated by NVIDIA NVVM Compiler
//
// Compiler Build ID: CL-36424714
// Cuda compilation tools, release 13.0, V13.0.88
// Based on NVVM 20.0.0
//

.version 9.0
.target sm_100
.address_size 64

	// .globl	_Z10CUDAvecaddPiS_S_i

.visible .entry _Z10CUDAvecaddPiS_S_i(
	.param .u64 .ptr .align 1 _Z10CUDAvecaddPiS_S_i_param_0,
	.param .u64 .ptr .align 1 _Z10CUDAvecaddPiS_S_i_param_1,
	.param .u64 .ptr .align 1 _Z10CUDAvecaddPiS_S_i_param_2,
	.param .u32 _Z10CUDAvecaddPiS_S_i_param_3
)
{
	.reg .pred 	%p<2>;
	.reg .b32 	%r<9>;
	.reg .b64 	%rd<11>;

	ld.param.u64 	%rd1, [_Z10CUDAvecaddPiS_S_i_param_0];
	ld.param.u64 	%rd2, [_Z10CUDAvecaddPiS_S_i_param_1];
	ld.param.u64 	%rd3, [_Z10CUDAvecaddPiS_S_i_param_2];
	ld.param.u32 	%r2, [_Z10CUDAvecaddPiS_S_i_param_3];
	mov.u32 	%r3, %ctaid.x;
	mov.u32 	%r4, %ntid.x;
	mov.u32 	%r5, %tid.x;
	mad.lo.s32 	%r1, %r3, %r4, %r5;
	setp.ge.s32 	%p1, %r1, %r2;
	@%p1 bra 	$L__BB0_2;
	cvta.to.global.u64 	%rd4, %rd1;
	cvta.to.global.u64 	%rd5, %rd2;
	cvta.to.global.u64 	%rd6, %rd3;
	mul.wide.s32 	%rd7, %r1, 4;
	add.s64 	%rd8, %rd4, %rd7;
	ld.global.u32 	%r6, [%rd8];
	add.s64 	%rd9, %rd5, %rd7;
	ld.global.u32 	%r7, [%rd9];
	add.s32 	%r8, %r7, %r6;
	add.s64 	%rd10, %rd6, %rd7;
	st.global.u32 	[%rd10], %r8;
$L__BB0_2:
	ret;

}


// ===== COMPILED SASS (sm_100) =====

	.target	sm_100

	.elftype	@"ET_EXEC"


//--------------------- .note.nv.tkinfo           --------------------------
	.section	.note.nv.tkinfo,"",@"SHT_NOTE"
	.sectionflags	@"SHF_NOTE_NV_TKINFO"
	.tkinfo
        /*0018*/ 	.word	0x00000002
        /*0030*/ 	.string	""
        /*0030*/ 	.string	"ptxas"
        /*0030*/ 	.string	"Cuda compilation tools, release 13.0, V13.0.88"
        /*0030*/ 	.string	"Build cuda_13.0.r13.0/compiler.36424714_0"
        /*0030*/ 	.string	"-arch sm_100 -m 64 "



//--------------------- .note.nv.cuinfo           --------------------------
	.section	.note.nv.cuinfo,"",@"SHT_NOTE"
	.sectionflags	@"SHF_NOTE_NV_CUINFO"
        /*0018*/ 	.short	0x0002
        /*001a*/ 	.short	0x0064
        /*001c*/ 	.short	0x0082
	.zero		2


//--------------------- .nv.info                  --------------------------
	.section	.nv.info,"",@"SHT_CUDA_INFO"
	.align	4


	//----- nvinfo : EIATTR_REGCOUNT
	.align		4
        /*0000*/ 	.byte	0x04, 0x2f
        /*0002*/ 	.short	(.L_1 - .L_0)
	.align		4
.L_0:
        /*0004*/ 	.word	index@(_Z10CUDAvecaddPiS_S_i)
        /*0008*/ 	.word	0x0000000c


	//----- nvinfo : EIATTR_FRAME_SIZE
	.align		4
.L_1:
        /*000c*/ 	.byte	0x04, 0x11
        /*000e*/ 	.short	(.L_3 - .L_2)
	.align		4
.L_2:
        /*0010*/ 	.word	index@(_Z10CUDAvecaddPiS_S_i)
        /*0014*/ 	.word	0x00000000


	//----- nvinfo : EIATTR_MIN_STACK_SIZE
	.align		4
.L_3:
        /*0018*/ 	.byte	0x04, 0x12
        /*001a*/ 	.short	(.L_5 - .L_4)
	.align		4
.L_4:
        /*001c*/ 	.word	index@(_Z10CUDAvecaddPiS_S_i)
        /*0020*/ 	.word	0x00000000
.L_5:


//--------------------- .nv.compat                --------------------------
	.section	.nv.compat,"",@"SHT_CUDA_COMPAT_INFO"
	.align	4
        /*0000*/ 	.byte	0x02, 0x09, 0x00, 0x00, 0x02, 0x02, 0x01, 0x00, 0x02, 0x05, 0x05, 0x00, 0x03, 0x07, 0x01, 0x01
        /*0010*/ 	.byte	0x02, 0x03, 0x00, 0x00, 0x02, 0x06, 0x01, 0x00, 0x04, 0x0b, 0x08, 0x00, 0x09, 0x00, 0x00, 0x00
        /*0020*/ 	.byte	0x00, 0x00, 0x00, 0x00


//--------------------- .nv.info._Z10CUDAvecaddPiS_S_i --------------------------
	.section	.nv.info._Z10CUDAvecaddPiS_S_i,"",@"SHT_CUDA_INFO"
	.sectionflags	@""
	.align	4


	//----- nvinfo : EIATTR_CUDA_API_VERSION
	.align		4
        /*0000*/ 	.byte	0x04, 0x37
        /*0002*/ 	.short	(.L_7 - .L_6)
.L_6:
        /*0004*/ 	.word	0x00000082


	//----- nvinfo : EIATTR_KPARAM_INFO
	.align		4
.L_7:
        /*0008*/ 	.byte	0x04, 0x17
        /*000a*/ 	.short	(.L_9 - .L_8)
.L_8:
        /*000c*/ 	.word	0x00000000
        /*0010*/ 	.short	0x0003
        /*0012*/ 	.short	0x0018
        /*0014*/ 	.byte	0x00, 0xf0, 0x11, 0x00


	//----- nvinfo : EIATTR_KPARAM_INFO
	.align		4
.L_9:
        /*0018*/ 	.byte	0x04, 0x17
        /*001a*/ 	.short	(.L_11 - .L_10)
.L_10:
        /*001c*/ 	.word	0x00000000
        /*0020*/ 	.short	0x0002
        /*0022*/ 	.short	0x0010
        /*0024*/ 	.byte	0x00, 0xf5, 0x21, 0x00


	//----- nvinfo : EIATTR_KPARAM_INFO
	.align		4
.L_11:
        /*0028*/ 	.byte	0x04, 0x17
        /*002a*/ 	.short	(.L_13 - .L_12)
.L_12:
        /*002c*/ 	.word	0x00000000
        /*0030*/ 	.short	0x0001
        /*0032*/ 	.short	0x0008
        /*0034*/ 	.byte	0x00, 0xf5, 0x21, 0x00


	//----- nvinfo : EIATTR_KPARAM_INFO
	.align		4
.L_13:
        /*0038*/ 	.byte	0x04, 0x17
        /*003a*/ 	.short	(.L_15 - .L_14)
.L_14:
        /*003c*/ 	.word	0x00000000
        /*0040*/ 	.short	0x0000
        /*0042*/ 	.short	0x0000
        /*0044*/ 	.byte	0x00, 0xf5, 0x21, 0x00


	//----- nvinfo : EIATTR_SPARSE_MMA_MASK
	.align		4
.L_15:
        /*0048*/ 	.byte	0x03, 0x50
        /*004a*/ 	.short	0x0000


	//----- nvinfo : EIATTR_MAXREG_COUNT
	.align		4
        /*004c*/ 	.byte	0x03, 0x1b
        /*004e*/ 	.short	0x00ff


	//----- nvinfo : EIATTR_MERCURY_ISA_VERSION
	.align		4
        /*0050*/ 	.byte	0x03, 0x5f
        /*0052*/ 	.short	0x0101


	//----- nvinfo : EIATTR_VRC_CTA_INIT_COUNT
	.align		4
        /*0054*/ 	.byte	0x02, 0x4a
	.zero		1
	.zero		1


	//----- nvinfo : EIATTR_EXIT_INSTR_OFFSETS
	.align		4
        /*0058*/ 	.byte	0x04, 0x1c
        /*005a*/ 	.short	(.L_17 - .L_16)


	//   ....[0]....
.L_16:
        /*005c*/ 	.word	0x00000070


	//   ....[1]....
        /*0060*/ 	.word	0x00000130


	//----- nvinfo : EIATTR_CBANK_PARAM_SIZE
	.align		4
.L_17:
        /*0064*/ 	.byte	0x03, 0x19
        /*0066*/ 	.short	0x001c


	//----- nvinfo : EIATTR_PARAM_CBANK
	.align		4
        /*0068*/ 	.byte	0x04, 0x0a
        /*006a*/ 	.short	(.L_19 - .L_18)
	.align		4
.L_18:
        /*006c*/ 	.word	index@(.nv.constant0._Z10CUDAvecaddPiS_S_i)
        /*0070*/ 	.short	0x0380
        /*0072*/ 	.short	0x001c


	//----- nvinfo : EIATTR_SW_WAR
	.align		4
.L_19:
        /*0074*/ 	.byte	0x04, 0x36
        /*0076*/ 	.short	(.L_21 - .L_20)
.L_20:
        /*0078*/ 	.word	0x00000008
.L_21:


//--------------------- .nv.callgraph             --------------------------
	.section	.nv.callgraph,"",@"SHT_CUDA_CALLGRAPH"
	.align	4
	.sectionentsize	8
	.align		4
        /*0000*/ 	.word	0x00000000
	.align		4
        /*0004*/ 	.word	0xffffffff
	.align		4
        /*0008*/ 	.word	0x00000000
	.align		4
        /*000c*/ 	.word	0xfffffffe
	.align		4
        /*0010*/ 	.word	0x00000000
	.align		4
        /*0014*/ 	.word	0xfffffffd
	.align		4
        /*0018*/ 	.word	0x00000000
	.align		4
        /*001c*/ 	.word	0xfffffffc


//--------------------- .text._Z10CUDAvecaddPiS_S_i --------------------------
	.section	.text._Z10CUDAvecaddPiS_S_i,"ax",@progbits
	.align	128
        .global         _Z10CUDAvecaddPiS_S_i
        .type           _Z10CUDAvecaddPiS_S_i,@function
        .size           _Z10CUDAvecaddPiS_S_i,(.L_x_1 - _Z10CUDAvecaddPiS_S_i)
        .other          _Z10CUDAvecaddPiS_S_i,@"STO_CUDA_ENTRY STV_DEFAULT"
_Z10CUDAvecaddPiS_S_i:
.text._Z10CUDAvecaddPiS_S_i:
[----:B------:R-:W-:Y:S01]  /*0000*/  LDC R1, c[0x0][0x37c] ;  /* 0x0000df00ff017b82 */ /* 0x000fe20000000800 */
[----:B------:R-:W0:Y:S07]  /*0010*/  S2R R0, SR_TID.X ;  /* 0x0000000000007919 */ /* 0x000e2e0000002100 */
[----:B------:R-:W0:Y:S01]  /*0020*/  S2UR UR4, SR_CTAID.X ;  /* 0x00000000000479c3 */ /* 0x000e220000002500 */
[----:B------:R-:W1:Y:S07]  /*0030*/  LDCU UR5, c[0x0][0x398] ;  /* 0x00007300ff0577ac */ /* 0x000e6e0008000800 */
[----:B------:R-:W0:Y:S02]  /*0040*/  LDC R9, c[0x0][0x360] ;  /* 0x0000d800ff097b82 */ /* 0x000e240000000800 */
[----:B0-----:R-:W-:-:S05]  /*0050*/  IMAD R9, R9, UR4, R0 ;  /* 0x0000000409097c24 */ /* 0x001fca000f8e0200 */
[----:B-1----:R-:W-:-:S13]  /*0060*/  ISETP.GE.AND P0, PT, R9, UR5, PT ;  /* 0x0000000509007c0c */ /* 0x002fda000bf06270 */
[----:B------:R-:W-:Y:S05]  /*0070*/  @P0 EXIT ;  /* 0x000000000000094d */ /* 0x000fea0003800000 */
[----:B------:R-:W0:Y:S01]  /*0080*/  LDC.64 R2, c[0x0][0x380] ;  /* 0x0000e000ff027b82 */ /* 0x000e220000000a00 */
[----:B------:R-:W1:Y:S07]  /*0090*/  LDCU.64 UR4, c[0x0][0x358] ;  /* 0x00006b00ff0477ac */ /* 0x000e6e0008000a00 */
[----:B------:R-:W2:Y:S08]  /*00a0*/  LDC.64 R4, c[0x0][0x388] ;  /* 0x0000e200ff047b82 */ /* 0x000eb00000000a00 */
[----:B------:R-:W3:Y:S01]  /*00b0*/  LDC.64 R6, c[0x0][0x390] ;  /* 0x0000e400ff067b82 */ /* 0x000ee20000000a00 */
[----:B0-----:R-:W-:-:S06]  /*00c0*/  IMAD.WIDE R2, R9, 0x4, R2 ;  /* 0x0000000409027825 */ /* 0x001fcc00078e0202 */
[----:B-1----:R-:W4:Y:S01]  /*00d0*/  LDG.E R2, desc[UR4][R2.64] ;  /* 0x0000000402027981 */ /* 0x002f22000c1e1900 */
[----:B--2---:R-:W-:-:S06]  /*00e0*/  IMAD.WIDE R4, R9, 0x4, R4 ;  /* 0x0000000409047825 */ /* 0x004fcc00078e0204 */
[----:B------:R-:W4:Y:S01]  /*00f0*/  LDG.E R5, desc[UR4][R4.64] ;  /* 0x0000000404057981 */ /* 0x000f22000c1e1900 */
[----:B---3--:R-:W-:Y:S01]  /*0100*/  IMAD.WIDE R6, R9, 0x4, R6 ;  /* 0x0000000409067825 */ /* 0x008fe200078e0206 */
[----:B----4-:R-:W-:-:S05]  /*0110*/  IADD3 R9, PT, PT, R2, R5, RZ ;  /* 0x0000000502097210 */ /* 0x010fca0007ffe0ff */
[----:B------:R-:W-:Y:S01]  /*0120*/  STG.E desc[UR4][R6.64], R9 ;  /* 0x0000000906007986 */ /* 0x000fe2000c101904 */
[----:B------:R-:W-:Y:S05]  /*0130*/  EXIT ;  /* 0x000000000000794d */ /* 0x000fea0003800000 */
.L_x_0:
[----:B------:R-:W-:-:S00]  /*0140*/  BRA `(.L_x_0) ;  /* 0xfffffffc00fc7947 */ /* 0x000fc0000383ffff */
[----:B------:R-:W-:-:S00]  /*0150*/  NOP ;  /* 0x0000000000007918 */ /* 0x000fc00000000000 */
        /* <DEDUP_REMOVED lines=10> */
.L_x_1:


//--------------------- .nv.shared.reserved.0     --------------------------
	.section	.nv.shared.reserved.0,"aw",@nobits
	.weak		__nv_reservedSMEM_offset_0_alias
	.size		__nv_reservedSMEM_offset_0_alias, 0, 64
	.other		__nv_reservedSMEM_offset_0_alias,@"STO_CUDA_RESERVED_SHARED STV_DEFAULT"
__nv_reservedSMEM_offset_0_alias:
	.zero		0
	.zero		64


//--------------------- .nv.constant0._Z10CUDAvecaddPiS_S_i --------------------------
	.section	.nv.constant0._Z10CUDAvecaddPiS_S_i,"a",@progbits
	.sectionflags	@""
	.align	4
.nv.constant0._Z10CUDAvecaddPiS_S_i:
	.zero		924


//--------------------- SYMBOLS --------------------------

	.type		.nv.reservedSmem.offset0,@object
	.size		.nv.reservedSmem.offset0,0x4
